	.headerflags	@"EF_CUDA_TEXMODE_UNIFIED EF_CUDA_64BIT_ADDRESS EF_CUDA_ACCELERATORS EF_CUDA_SM90 EF_CUDA_VIRTUAL_SM(EF_CUDA_SM90)"
	.elftype	@"ET_EXEC"


//--------------------- .nv.info                  --------------------------
	.section	.nv.info,"",@"SHT_CUDA_INFO"
	.align	4


	//----- nvinfo : EIATTR_REGCOUNT
	.align		4
        /*0000*/ 	.byte	0x04, 0x2f
        /*0002*/ 	.short	(.L_3 - .L_2)
	.align		4
.L_2:
        /*0004*/ 	.word	index@(triton_poi_fused__native_batch_norm_legit_no_training_relu_0)
        /*0008*/ 	.word	0x00000011


	//----- nvinfo : EIATTR_MIN_STACK_SIZE
	.align		4
.L_3:
        /*000c*/ 	.byte	0x04, 0x12
        /*000e*/ 	.short	(.L_5 - .L_4)
	.align		4
.L_4:
        /*0010*/ 	.word	index@(triton_poi_fused__native_batch_norm_legit_no_training_relu_0)
        /*0014*/ 	.word	0x00000000


	//----- nvinfo : EIATTR_FRAME_SIZE
	.align		4
.L_5:
        /*0018*/ 	.byte	0x04, 0x11
        /*001a*/ 	.short	(.L_7 - .L_6)
	.align		4
.L_6:
        /*001c*/ 	.word	index@(triton_poi_fused__native_batch_norm_legit_no_training_relu_0)
        /*0020*/ 	.word	0x00000000


	//----- nvinfo : EIATTR_MIN_STACK_SIZE
	.align		4
.L_7:
        /*0024*/ 	.byte	0x04, 0x12
        /*0026*/ 	.short	(.L_9 - .L_8)
	.align		4
.L_8:
        /*0028*/ 	.word	index@(triton_poi_fused__native_batch_norm_legit_no_training_relu_0)
        /*002c*/ 	.word	0x00000000
.L_9:


//--------------------- .nv.info.triton_poi_fused__native_batch_norm_legit_no_training_relu_0 --------------------------
	.section	.nv.info.triton_poi_fused__native_batch_norm_legit_no_training_relu_0,"",@"SHT_CUDA_INFO"
	.sectionflags	@""
	.align	4


	//----- nvinfo : EIATTR_CUDA_API_VERSION
	.align		4
        /*0000*/ 	.byte	0x04, 0x37
        /*0002*/ 	.short	(.L_11 - .L_10)
.L_10:
        /*0004*/ 	.word	0x0000007c


	//----- nvinfo : EIATTR_KPARAM_INFO
	.align		4
.L_11:
        /*0008*/ 	.byte	0x04, 0x17
        /*000a*/ 	.short	(.L_13 - .L_12)
.L_12:
        /*000c*/ 	.word	0x00000000
        /*0010*/ 	.short	0x0006
        /*0012*/ 	.short	0x0030
        /*0014*/ 	.byte	0x00, 0xf0, 0x11, 0x00


	//----- nvinfo : EIATTR_KPARAM_INFO
	.align		4
.L_13:
        /*0018*/ 	.byte	0x04, 0x17
        /*001a*/ 	.short	(.L_15 - .L_14)
.L_14:
        /*001c*/ 	.word	0x00000000
        /*0020*/ 	.short	0x0005
        /*0022*/ 	.short	0x0028
        /*0024*/ 	.byte	0x00, 0xf4, 0x21, 0x00


	//----- nvinfo : EIATTR_KPARAM_INFO
	.align		4
.L_15:
        /*0028*/ 	.byte	0x04, 0x17
        /*002a*/ 	.short	(.L_17 - .L_16)
.L_16:
        /*002c*/ 	.word	0x00000000
        /*0030*/ 	.short	0x0004
        /*0032*/ 	.short	0x0020
        /*0034*/ 	.byte	0x00, 0xf4, 0x21, 0x00


	//----- nvinfo : EIATTR_KPARAM_INFO
	.align		4
.L_17:
        /*0038*/ 	.byte	0x04, 0x17
        /*003a*/ 	.short	(.L_19 - .L_18)
.L_18:
        /*003c*/ 	.word	0x00000000
        /*0040*/ 	.short	0x0003
        /*0042*/ 	.short	0x0018
        /*0044*/ 	.byte	0x00, 0xf4, 0x21, 0x00


	//----- nvinfo : EIATTR_KPARAM_INFO
	.align		4
.L_19:
        /*0048*/ 	.byte	0x04, 0x17
        /*004a*/ 	.short	(.L_21 - .L_20)
.L_20:
        /*004c*/ 	.word	0x00000000
        /*0050*/ 	.short	0x0002
        /*0052*/ 	.short	0x0010
        /*0054*/ 	.byte	0x00, 0xf4, 0x21, 0x00


	//----- nvinfo : EIATTR_KPARAM_INFO
	.align		4
.L_21:
        /*0058*/ 	.byte	0x04, 0x17
        /*005a*/ 	.short	(.L_23 - .L_22)
.L_22:
        /*005c*/ 	.word	0x00000000
        /*0060*/ 	.short	0x0001
        /*0062*/ 	.short	0x0008
        /*0064*/ 	.byte	0x00, 0xf4, 0x21, 0x00


	//----- nvinfo : EIATTR_KPARAM_INFO
	.align		4
.L_23:
        /*0068*/ 	.byte	0x04, 0x17
        /*006a*/ 	.short	(.L_25 - .L_24)
.L_24:
        /*006c*/ 	.word	0x00000000
        /*0070*/ 	.short	0x0000
        /*0072*/ 	.short	0x0000
        /*0074*/ 	.byte	0x00, 0xf4, 0x21, 0x00


	//----- nvinfo : EIATTR_SPARSE_MMA_MASK
	.align		4
.L_25:
        /*0078*/ 	.byte	0x03, 0x50
        /*007a*/ 	.short	0x0000


	//----- nvinfo : EIATTR_MAXREG_COUNT
	.align		4
        /*007c*/ 	.byte	0x03, 0x1b
        /*007e*/ 	.short	0x00ff


	//----- nvinfo : EIATTR_EXIT_INSTR_OFFSETS
	.align		4
        /*0080*/ 	.byte	0x04, 0x1c
        /*0082*/ 	.short	(.L_27 - .L_26)


	//   ....[0]....
.L_26:
        /*0084*/ 	.word	0x00000350


	//----- nvinfo : EIATTR_REQNTID
	.align		4
.L_27:
        /*0088*/ 	.byte	0x04, 0x10
        /*008a*/ 	.short	(.L_29 - .L_28)
.L_28:
        /*008c*/ 	.word	0x00000100
        /*0090*/ 	.word	0x00000001
        /*0094*/ 	.word	0x00000001


	//----- nvinfo : EIATTR_CBANK_PARAM_SIZE
	.align		4
.L_29:
        /*0098*/ 	.byte	0x03, 0x19
        /*009a*/ 	.short	0x0034


	//----- nvinfo : EIATTR_PARAM_CBANK
	.align		4
        /*009c*/ 	.byte	0x04, 0x0a
        /*009e*/ 	.short	(.L_31 - .L_30)
	.align		4
.L_30:
        /*00a0*/ 	.word	index@(.nv.constant0.triton_poi_fused__native_batch_norm_legit_no_training_relu_0)
        /*00a4*/ 	.short	0x0210
        /*00a6*/ 	.short	0x0034


	//----- nvinfo : EIATTR_SW_WAR
	.align		4
.L_31:
        /*00a8*/ 	.byte	0x04, 0x36
        /*00aa*/ 	.short	(.L_33 - .L_32)
.L_32:
        /*00ac*/ 	.word	0x00000008
.L_33:


//--------------------- .nv.callgraph             --------------------------
	.section	.nv.callgraph,"",@"SHT_CUDA_CALLGRAPH"
	.align	4
	.sectionentsize	8
	.align		4
        /*0000*/ 	.word	0x00000000
	.align		4
        /*0004*/ 	.word	0xffffffff
	.align		4
        /*0008*/ 	.word	0x00000000
	.align		4
        /*000c*/ 	.word	0xfffffffe
	.align		4
        /*0010*/ 	.word	0x00000000
	.align		4
        /*0014*/ 	.word	0xfffffffd
	.align		4
        /*0018*/ 	.word	0x00000000
	.align		4
        /*001c*/ 	.word	0xfffffffc


//--------------------- .nv.constant4             --------------------------
	.section	.nv.constant4,"a",@progbits
	.align	8
	.align		8
.nv.constant4:
        /*0000*/ 	.dword	_$_str
	.align		8
        /*0008*/ 	.dword	_$_str_$_2


//--------------------- .text.triton_poi_fused__native_batch_norm_legit_no_training_relu_0 --------------------------
	.section	.text.triton_poi_fused__native_batch_norm_legit_no_training_relu_0,"ax",@progbits
	.align	128
        .global         triton_poi_fused__native_batch_norm_legit_no_training_relu_0
        .type           triton_poi_fused__native_batch_norm_legit_no_training_relu_0,@function
        .size           triton_poi_fused__native_batch_norm_legit_no_training_relu_0,(.L_x_1 - triton_poi_fused__native_batch_norm_legit_no_training_relu_0)
        .other          triton_poi_fused__native_batch_norm_legit_no_training_relu_0,@"STO_CUDA_ENTRY STV_DEFAULT"
triton_poi_fused__native_batch_norm_legit_no_training_relu_0:
.text.triton_poi_fused__native_batch_norm_legit_no_training_relu_0:
[----:B------:R-:W-:Y:S01]  /*0000*/  LDC R1, c[0x0][0x28] ;  /* 0x00000a00ff017b82 */ /* 0x000fe20000000800 */
[----:B------:R-:W1:Y:S07]  /*0010*/  S2R R0, SR_TID.X ;  /* 0x0000000000007919 */ /* 0x000e6e0000002100 */
[----:B------:R-:W2:Y:S01]  /*0020*/  LDC.64 R6, c[0x0][0x220] ;  /* 0x00008800ff067b82 */ /* 0x000ea20000000a00 */
[----:B------:R-:W-:Y:S01]  /*0030*/  ULDC.64 UR4, c[0x0][0x208] ;  /* 0x0000820000047ab9 */ /* 0x000fe20000000a00 */
[----:B------:R-:W3:Y:S06]  /*0040*/  S2R R5, SR_CTAID.X ;  /* 0x0000000000057919 */ /* 0x000eec0000002500 */
[----:B------:R-:W4:Y:S08]  /*0050*/  LDC.64 R8, c[0x0][0x228] ;  /* 0x00008a00ff087b82 */ /* 0x000f300000000a00 */
[----:B------:R-:W5:Y:S01]  /*0060*/  LDC.64 R10, c[0x0][0x230] ;  /* 0x00008c00ff0a7b82 */ /* 0x000f620000000a00 */
[----:B-1----:R-:W-:-:S02]  /*0070*/  SHF.L.U32 R0, R0, 0x1, RZ ;  /* 0x0000000100007819 */ /* 0x002fc400000006ff */
[----:B---3--:R-:W-:Y:S02]  /*0080*/  SHF.R.S32.HI R3, RZ, 0x16, R5 ;  /* 0x00000016ff037819 */ /* 0x008fe40000011405 */
[----:B------:R-:W-:Y:S02]  /*0090*/  LOP3.LUT R0, R0, 0x1fe, RZ, 0xc0, !PT ;  /* 0x000001fe00007812 */ /* 0x000fe400078ec0ff */
[----:B------:R-:W-:Y:S02]  /*00a0*/  SGXT R3, R3, 0x1 ;  /* 0x000000010303781a */ /* 0x000fe40000000200 */
[----:B------:R-:W-:Y:S02]  /*00b0*/  LEA R0, R5, R0, 0x9 ;  /* 0x0000000005007211 */ /* 0x000fe400078e48ff */
[----:B------:R-:W1:Y:S02]  /*00c0*/  LDC.64 R4, c[0x0][0x218] ;  /* 0x00008600ff047b82 */ /* 0x000e640000000a00 */
[----:B------:R-:W-:-:S04]  /*00d0*/  LEA.HI R3, R3, R0, RZ, 0xe ;  /* 0x0000000003037211 */ /* 0x000fc800078f70ff */
[----:B------:R-:W-:-:S04]  /*00e0*/  SHF.R.S32.HI R3, RZ, 0xe, R3 ;  /* 0x0000000eff037819 */ /* 0x000fc80000011403 */
[----:B------:R-:W-:-:S04]  /*00f0*/  LEA.HI R2, R3, R3, RZ, 0x6 ;  /* 0x0000000303027211 */ /* 0x000fc800078f30ff */
[----:B------:R-:W-:-:S04]  /*0100*/  LOP3.LUT R2, R2, 0xffffffc0, RZ, 0xc0, !PT ;  /* 0xffffffc002027812 */ /* 0x000fc800078ec0ff */
[----:B------:R-:W-:Y:S02]  /*0110*/  IADD3 R13, R3, -R2, RZ ;  /* 0x80000002030d7210 */ /* 0x000fe40007ffe0ff */
[----:B------:R-:W3:Y:S03]  /*0120*/  LDC.64 R2, c[0x0][0x210] ;  /* 0x00008400ff027b82 */ /* 0x000ee60000000a00 */
[----:B--2---:R-:W-:-:S06]  /*0130*/  IMAD.WIDE R6, R13, 0x4, R6 ;  /* 0x000000040d067825 */ /* 0x004fcc00078e0206 */
[----:B------:R-:W2:Y:S01]  /*0140*/  LDG.E.EL R6, desc[UR4][R6.64] ;  /* 0x0000000406067981 */ /* 0x000ea2000c2e1900 */
[----:B-1----:R-:W-:-:S05]  /*0150*/  IMAD.WIDE R4, R13, 0x4, R4 ;  /* 0x000000040d047825 */ /* 0x002fca00078e0204 */
[----:B------:R1:W2:Y:S01]  /*0160*/  LDG.E.EL R12, desc[UR4][R4.64] ;  /* 0x00000004040c7981 */ /* 0x0002a2000c2e1900 */
[----:B---3--:R-:W-:Y:S01]  /*0170*/  IMAD.WIDE R2, R0, 0x4, R2 ;  /* 0x0000000400027825 */ /* 0x008fe200078e0202 */
[----:B------:R-:W-:Y:S01]  /*0180*/  HFMA2.MMA R14, -RZ, RZ, 1.625, 0 ;  /* 0x3e800000ff0e7435 */ /* 0x000fe200000001ff */
[----:B-1----:R-:W1:Y:S04]  /*0190*/  LDC.64 R4, c[0x0][0x238] ;  /* 0x00008e00ff047b82 */ /* 0x002e680000000a00 */
[----:B------:R-:W3:Y:S01]  /*01a0*/  LDG.E.64 R2, desc[UR4][R2.64] ;  /* 0x0000000402027981 */ /* 0x000ee2000c1e1b00 */
[----:B----4-:R-:W-:-:S04]  /*01b0*/  IMAD.WIDE R8, R13, 0x4, R8 ;  /* 0x000000040d087825 */ /* 0x010fc800078e0208 */
[----:B-----5:R-:W-:Y:S02]  /*01c0*/  IMAD.WIDE R10, R13, 0x4, R10 ;  /* 0x000000040d0a7825 */ /* 0x020fe400078e020a */
[----:B------:R-:W4:Y:S04]  /*01d0*/  LDG.E.EL R8, desc[UR4][R8.64] ;  /* 0x0000000408087981 */ /* 0x000f28000c2e1900 */
[----:B------:R-:W4:Y:S01]  /*01e0*/  LDG.E.EL R11, desc[UR4][R10.64] ;  /* 0x000000040a0b7981 */ /* 0x000f22000c2e1900 */
[----:B-1----:R-:W-:-:S04]  /*01f0*/  IMAD.WIDE R4, R0, 0x4, R4 ;  /* 0x0000000400047825 */ /* 0x002fc800078e0204 */
[----:B--2---:R-:W-:-:S04]  /*0200*/  FADD R6, R6, 9.9999997473787516356e-06 ;  /* 0x3727c5ac06067421 */ /* 0x004fc80000000000 */
[----:B------:R-:W1:Y:S02]  /*0210*/  MUFU.SQRT R7, R6 ;  /* 0x0000000600077308 */ /* 0x000e640000002000 */
[C---:B-1----:R-:W-:Y:S02]  /*0220*/  FSETP.GT.AND P0, PT, R7.reuse, 8.50705917302346158658e+37, PT ;  /* 0x7e8000000700780b */ /* 0x042fe40003f04000 */
[----:B------:R-:W-:-:S11]  /*0230*/  FSETP.GEU.AND P1, PT, R7, 1.175494350822287508e-38, PT ;  /* 0x008000000700780b */ /* 0x000fd60003f2e000 */
[----:B------:R-:W-:-:S04]  /*0240*/  @P0 FMUL R7, R7, 0.25 ;  /* 0x3e80000007070820 */ /* 0x000fc80000400000 */
[----:B------:R-:W-:-:S06]  /*0250*/  @!P1 FMUL R7, R7, 16777216 ;  /* 0x4b80000007079820 */ /* 0x000fcc0000400000 */
[----:B------:R-:W1:Y:S01]  /*0260*/  MUFU.RCP R7, R7 ;  /* 0x0000000700077308 */ /* 0x000e620000001000 */
[----:B------:R-:W-:Y:S01]  /*0270*/  FSEL R14, R14, 1, P0 ;  /* 0x3f8000000e0e7808 */ /* 0x000fe20000000000 */
[----:B---3--:R-:W-:-:S04]  /*0280*/  FADD R2, R2, -R12 ;  /* 0x8000000c02027221 */ /* 0x008fc80000000000 */
[----:B------:R-:W-:Y:S01]  /*0290*/  @!P1 FMUL R14, R14, 16777216 ;  /* 0x4b8000000e0e9820 */ /* 0x000fe20000400000 */
[----:B------:R-:W-:-:S03]  /*02a0*/  FADD R3, R3, -R12 ;  /* 0x8000000c03037221 */ /* 0x000fc60000000000 */
[----:B-1----:R-:W-:-:S04]  /*02b0*/  FMUL R14, R7, R14 ;  /* 0x0000000e070e7220 */ /* 0x002fc80000400000 */
[-C--:B------:R-:W-:Y:S01]  /*02c0*/  FMUL R2, R2, R14.reuse ;  /* 0x0000000e02027220 */ /* 0x080fe20000400000 */
[----:B------:R-:W-:-:S03]  /*02d0*/  FMUL R14, R3, R14 ;  /* 0x0000000e030e7220 */ /* 0x000fc60000400000 */
[C-C-:B----4-:R-:W-:Y:S01]  /*02e0*/  FFMA R2, R8.reuse, R2, R11.reuse ;  /* 0x0000000208027223 */ /* 0x150fe2000000000b */
[----:B------:R-:W-:-:S04]  /*02f0*/  FFMA R14, R8, R14, R11 ;  /* 0x0000000e080e7223 */ /* 0x000fc8000000000b */
[----:B------:R-:W-:Y:S02]  /*0300*/  FSETP.GEU.AND P0, PT, R2, RZ, PT ;  /* 0x000000ff0200720b */ /* 0x000fe40003f0e000 */
[----:B------:R-:W-:Y:S02]  /*0310*/  FSETP.GEU.AND P1, PT, R14, RZ, PT ;  /* 0x000000ff0e00720b */ /* 0x000fe40003f2e000 */
[----:B------:R-:W-:Y:S02]  /*0320*/  FSEL R2, R2, RZ, P0 ;  /* 0x000000ff02027208 */ /* 0x000fe40000000000 */
[----:B------:R-:W-:-:S05]  /*0330*/  FSEL R3, R14, RZ, P1 ;  /* 0x000000ff0e037208 */ /* 0x000fca0000800000 */
[----:B------:R-:W-:Y:S01]  /*0340*/  STG.E.64 desc[UR4][R4.64], R2 ;  /* 0x0000000204007986 */ /* 0x000fe2000c101b04 */
[----:B------:R-:W-:Y:S05]  /*0350*/  EXIT ;  /* 0x000000000000794d */ /* 0x000fea0003800000 */
.L_x_0:
[----:B------:R-:W-:-:S00]  /*0360*/  BRA `(.L_x_0) ;  /* 0xfffffffc00fc7947 */ /* 0x000fc0000383ffff */
[----:B------:R-:W-:-:S00]  /*0370*/  NOP ;  /* 0x0000000000007918 */ /* 0x000fc00000000000 */
        /* <DEDUP_REMOVED lines=8> */
.L_x_1:


//--------------------- .nv.global.init           --------------------------
	.section	.nv.global.init,"aw",@progbits
.nv.global.init:
	.type		_$_str,@object
	.size		_$_str,(_$_str_$_2 - _$_str)
_$_str:
        /*0000*/ 	.byte	0x5f, 0x5f, 0x43, 0x55, 0x44, 0x41, 0x5f, 0x46, 0x54, 0x5a, 0x00
	.type		_$_str_$_2,@object
	.size		_$_str_$_2,(.L_1 - _$_str_$_2)
_$_str_$_2:
        /*000b*/ 	.byte	0x5f, 0x5f, 0x43, 0x55, 0x44, 0x41, 0x5f, 0x50, 0x52, 0x45, 0x43, 0x5f, 0x53, 0x51, 0x52, 0x54
        /*001b*/ 	.byte	0x00
.L_1:


//--------------------- .nv.constant0.triton_poi_fused__native_batch_norm_legit_no_training_relu_0 --------------------------
	.section	.nv.constant0.triton_poi_fused__native_batch_norm_legit_no_training_relu_0,"a",@progbits
	.sectionflags	@""
	.align	4
.nv.constant0.triton_poi_fused__native_batch_norm_legit_no_training_relu_0:
	.zero		580
